//
// Generated by NVIDIA NVVM Compiler
//
// Compiler Build ID: CL-36424714
// Cuda compilation tools, release 13.0, V13.0.88
// Based on NVVM 20.0.0
//

.version 9.0
.target sm_100
.address_size 64

	// .globl	_Z18bits_from_long_gpuPP4bits

.visible .entry _Z18bits_from_long_gpuPP4bits(
	.param .u64 .ptr .align 1 _Z18bits_from_long_gpuPP4bits_param_0
)
{
	.reg .pred 	%p<6>;
	.reg .b32 	%r<5>;
	.reg .b64 	%rd<58>;

	ld.param.u64 	%rd17, [_Z18bits_from_long_gpuPP4bits_param_0];
	cvta.to.global.u64 	%rd18, %rd17;
	mov.u32 	%r1, %ctaid.x;
	mov.u32 	%r2, %ntid.x;
	mov.u32 	%r3, %tid.x;
	mad.lo.s32 	%r4, %r1, %r2, %r3;
	cvt.u64.u32 	%rd55, %r4;
	mul.wide.u32 	%rd19, %r4, 8;
	add.s64 	%rd2, %rd18, %rd19;
	ld.global.u64 	%rd20, [%rd2];
	cvta.to.global.u64 	%rd21, %rd20;
	ld.global.u64 	%rd3, [%rd21];
	add.s64 	%rd4, %rd3, -1;
	setp.lt.s64 	%p1, %rd4, 0;
	@%p1 bra 	$L__BB0_6;
	and.b64  	%rd51, %rd3, 3;
	setp.eq.s64 	%p2, %rd51, 0;
	mov.u64 	%rd54, %rd4;
	@%p2 bra 	$L__BB0_4;
	mov.u64 	%rd54, %rd4;
$L__BB0_3:
	.pragma "nounroll";
	ld.global.u64 	%rd22, [%rd2];
	cvta.to.global.u64 	%rd23, %rd22;
	ld.global.u64 	%rd24, [%rd23+16];
	cvta.to.global.u64 	%rd25, %rd24;
	add.s64 	%rd26, %rd25, %rd54;
	st.global.u8 	[%rd26], %rd55;
	shr.u64 	%rd55, %rd55, 8;
	add.s64 	%rd54, %rd54, -1;
	add.s64 	%rd51, %rd51, -1;
	setp.ne.s64 	%p3, %rd51, 0;
	@%p3 bra 	$L__BB0_3;
$L__BB0_4:
	setp.lt.u64 	%p4, %rd4, 3;
	@%p4 bra 	$L__BB0_6;
$L__BB0_5:
	ld.global.u64 	%rd28, [%rd2];
	cvta.to.global.u64 	%rd29, %rd28;
	ld.global.u64 	%rd30, [%rd29+16];
	cvta.to.global.u64 	%rd31, %rd30;
	add.s64 	%rd32, %rd31, %rd54;
	st.global.u8 	[%rd32], %rd55;
	shr.u64 	%rd33, %rd55, 8;
	ld.global.u64 	%rd34, [%rd2];
	cvta.to.global.u64 	%rd35, %rd34;
	ld.global.u64 	%rd36, [%rd35+16];
	cvta.to.global.u64 	%rd37, %rd36;
	add.s64 	%rd38, %rd37, %rd54;
	st.global.u8 	[%rd38+-1], %rd33;
	shr.u64 	%rd39, %rd55, 16;
	ld.global.u64 	%rd40, [%rd2];
	cvta.to.global.u64 	%rd41, %rd40;
	ld.global.u64 	%rd42, [%rd41+16];
	cvta.to.global.u64 	%rd43, %rd42;
	add.s64 	%rd44, %rd43, %rd54;
	st.global.u8 	[%rd44+-2], %rd39;
	shr.u64 	%rd45, %rd55, 24;
	ld.global.u64 	%rd46, [%rd2];
	cvta.to.global.u64 	%rd47, %rd46;
	ld.global.u64 	%rd48, [%rd47+16];
	cvta.to.global.u64 	%rd49, %rd48;
	add.s64 	%rd50, %rd49, %rd54;
	st.global.u8 	[%rd50+-3], %rd45;
	add.s64 	%rd16, %rd54, -4;
	setp.gt.s64 	%p5, %rd54, 3;
	mov.b64 	%rd55, 0;
	mov.u64 	%rd54, %rd16;
	@%p5 bra 	$L__BB0_5;
$L__BB0_6:
	ret;

}
	// .globl	_Z19chars_from_long_gpuPhm
.visible .entry _Z19chars_from_long_gpuPhm(
	.param .u64 .ptr .align 1 _Z19chars_from_long_gpuPhm_param_0,
	.param .u64 _Z19chars_from_long_gpuPhm_param_1
)
{
	.reg .pred 	%p<10>;
	.reg .b16 	%rs<2>;
	.reg .b32 	%r<5>;
	.reg .b64 	%rd<55>;

	ld.param.u64 	%rd26, [_Z19chars_from_long_gpuPhm_param_0];
	ld.param.u64 	%rd25, [_Z19chars_from_long_gpuPhm_param_1];
	cvta.to.global.u64 	%rd1, %rd26;
	add.s64 	%rd49, %rd25, -1;
	setp.lt.s64 	%p1, %rd49, 0;
	@%p1 bra 	$L__BB1_12;
	mov.u32 	%r1, %tid.x;
	mov.u32 	%r2, %ntid.x;
	mov.u32 	%r3, %ctaid.x;
	mad.lo.s32 	%r4, %r3, %r2, %r1;
	cvt.u64.u32 	%rd50, %r4;
	mul.lo.s64 	%rd4, %rd25, %rd50;
	and.b64  	%rd5, %rd25, 7;
	setp.lt.u64 	%p2, %rd49, 7;
	@%p2 bra 	$L__BB1_4;
	and.b64  	%rd46, %rd25, -8;
	mad.lo.s64 	%rd27, %rd25, %rd50, %rd25;
	add.s64 	%rd28, %rd27, %rd1;
	add.s64 	%rd45, %rd28, -4;
$L__BB1_3:
	.pragma "nounroll";
	st.global.u8 	[%rd45+3], %rd50;
	shr.u64 	%rd30, %rd50, 8;
	st.global.u8 	[%rd45+2], %rd30;
	shr.u64 	%rd31, %rd50, 16;
	st.global.u8 	[%rd45+1], %rd31;
	shr.u64 	%rd32, %rd50, 24;
	st.global.u8 	[%rd45], %rd32;
	mov.b16 	%rs1, 0;
	st.global.u8 	[%rd45+-1], %rs1;
	st.global.u8 	[%rd45+-2], %rs1;
	st.global.u8 	[%rd45+-3], %rs1;
	st.global.u8 	[%rd45+-4], %rs1;
	add.s64 	%rd49, %rd49, -8;
	add.s64 	%rd46, %rd46, -8;
	add.s64 	%rd45, %rd45, -8;
	setp.ne.s64 	%p3, %rd46, 0;
	mov.b64 	%rd50, 0;
	@%p3 bra 	$L__BB1_3;
$L__BB1_4:
	setp.eq.s64 	%p4, %rd5, 0;
	@%p4 bra 	$L__BB1_12;
	and.b64  	%rd17, %rd25, 3;
	setp.lt.u64 	%p5, %rd5, 4;
	@%p5 bra 	$L__BB1_7;
	add.s64 	%rd34, %rd49, %rd4;
	add.s64 	%rd35, %rd1, %rd34;
	st.global.u8 	[%rd35], %rd50;
	shr.u64 	%rd36, %rd50, 8;
	st.global.u8 	[%rd35+-1], %rd36;
	shr.u64 	%rd37, %rd50, 16;
	st.global.u8 	[%rd35+-2], %rd37;
	shr.u64 	%rd38, %rd50, 24;
	st.global.u8 	[%rd35+-3], %rd38;
	add.s64 	%rd49, %rd49, -4;
	mov.b64 	%rd50, 0;
$L__BB1_7:
	setp.eq.s64 	%p6, %rd17, 0;
	@%p6 bra 	$L__BB1_12;
	setp.eq.s64 	%p7, %rd17, 1;
	@%p7 bra 	$L__BB1_10;
	add.s64 	%rd39, %rd49, %rd4;
	add.s64 	%rd40, %rd1, %rd39;
	st.global.u8 	[%rd40], %rd50;
	shr.u64 	%rd41, %rd50, 8;
	st.global.u8 	[%rd40+-1], %rd41;
	shr.u64 	%rd50, %rd50, 16;
	add.s64 	%rd49, %rd49, -2;
$L__BB1_10:
	and.b64  	%rd42, %rd25, 1;
	setp.eq.b64 	%p8, %rd42, 1;
	not.pred 	%p9, %p8;
	@%p9 bra 	$L__BB1_12;
	add.s64 	%rd43, %rd49, %rd4;
	add.s64 	%rd44, %rd1, %rd43;
	st.global.u8 	[%rd44], %rd50;
$L__BB1_12:
	ret;

}


// ===== COMPILED SASS (sm_100) =====

	.target	sm_100

	.elftype	@"ET_EXEC"


//--------------------- .note.nv.tkinfo           --------------------------
	.section	.note.nv.tkinfo,"",@"SHT_NOTE"
	.sectionflags	@"SHF_NOTE_NV_TKINFO"
	.tkinfo
        /*0018*/ 	.word	0x00000002
        /*0030*/ 	.string	""
        /*0030*/ 	.string	"ptxas"
        /*0030*/ 	.string	"Cuda compilation tools, release 13.0, V13.0.88"
        /*0030*/ 	.string	"Build cuda_13.0.r13.0/compiler.36424714_0"
        /*0030*/ 	.string	"-arch sm_100 -m 64 "



//--------------------- .note.nv.cuinfo           --------------------------
	.section	.note.nv.cuinfo,"",@"SHT_NOTE"
	.sectionflags	@"SHF_NOTE_NV_CUINFO"
        /*0018*/ 	.short	0x0002
        /*001a*/ 	.short	0x0064
        /*001c*/ 	.short	0x0082
	.zero		2


//--------------------- .nv.info                  --------------------------
	.section	.nv.info,"",@"SHT_CUDA_INFO"
	.align	4


	//----- nvinfo : EIATTR_REGCOUNT
	.align		4
        /*0000*/ 	.byte	0x04, 0x2f
        /*0002*/ 	.short	(.L_1 - .L_0)
	.align		4
.L_0:
        /*0004*/ 	.word	index@(_Z18bits_from_long_gpuPP4bits)
        /*0008*/ 	.word	0x00000016


	//----- nvinfo : EIATTR_FRAME_SIZE
	.align		4
.L_1:
        /*000c*/ 	.byte	0x04, 0x11
        /*000e*/ 	.short	(.L_3 - .L_2)
	.align		4
.L_2:
        /*0010*/ 	.word	index@(_Z18bits_from_long_gpuPP4bits)
        /*0014*/ 	.word	0x00000000


	//----- nvinfo : EIATTR_REGCOUNT
	.align		4
.L_3:
        /*0018*/ 	.byte	0x04, 0x2f
        /*001a*/ 	.short	(.L_5 - .L_4)
	.align		4
.L_4:
        /*001c*/ 	.word	index@(_Z19chars_from_long_gpuPhm)
        /*0020*/ 	.word	0x00000014


	//----- nvinfo : EIATTR_FRAME_SIZE
	.align		4
.L_5:
        /*0024*/ 	.byte	0x04, 0x11
        /*0026*/ 	.short	(.L_7 - .L_6)
	.align		4
.L_6:
        /*0028*/ 	.word	index@(_Z19chars_from_long_gpuPhm)
        /*002c*/ 	.word	0x00000000


	//----- nvinfo : EIATTR_MIN_STACK_SIZE
	.align		4
.L_7:
        /*0030*/ 	.byte	0x04, 0x12
        /*0032*/ 	.short	(.L_9 - .L_8)
	.align		4
.L_8:
        /*0034*/ 	.word	index@(_Z19chars_from_long_gpuPhm)
        /*0038*/ 	.word	0x00000000


	//----- nvinfo : EIATTR_MIN_STACK_SIZE
	.align		4
.L_9:
        /*003c*/ 	.byte	0x04, 0x12
        /*003e*/ 	.short	(.L_11 - .L_10)
	.align		4
.L_10:
        /*0040*/ 	.word	index@(_Z18bits_from_long_gpuPP4bits)
        /*0044*/ 	.word	0x00000000
.L_11:


//--------------------- .nv.compat                --------------------------
	.section	.nv.compat,"",@"SHT_CUDA_COMPAT_INFO"
	.align	4
        /*0000*/ 	.byte	0x02, 0x09, 0x00, 0x00, 0x02, 0x02, 0x01, 0x00, 0x02, 0x05, 0x05, 0x00, 0x03, 0x07, 0x01, 0x01
        /*0010*/ 	.byte	0x02, 0x03, 0x00, 0x00, 0x02, 0x06, 0x01, 0x00, 0x04, 0x0b, 0x08, 0x00, 0x09, 0x00, 0x00, 0x00
        /*0020*/ 	.byte	0x00, 0x00, 0x00, 0x00


//--------------------- .nv.info._Z19chars_from_long_gpuPhm --------------------------
	.section	.nv.info._Z19chars_from_long_gpuPhm,"",@"SHT_CUDA_INFO"
	.sectionflags	@""
	.align	4


	//----- nvinfo : EIATTR_CUDA_API_VERSION
	.align		4
        /*0000*/ 	.byte	0x04, 0x37
        /*0002*/ 	.short	(.L_13 - .L_12)
.L_12:
        /*0004*/ 	.word	0x00000082


	//----- nvinfo : EIATTR_KPARAM_INFO
	.align		4
.L_13:
        /*0008*/ 	.byte	0x04, 0x17
        /*000a*/ 	.short	(.L_15 - .L_14)
.L_14:
        /*000c*/ 	.word	0x00000000
        /*0010*/ 	.short	0x0001
        /*0012*/ 	.short	0x0008
        /*0014*/ 	.byte	0x00, 0xf0, 0x21, 0x00


	//----- nvinfo : EIATTR_KPARAM_INFO
	.align		4
.L_15:
        /*0018*/ 	.byte	0x04, 0x17
        /*001a*/ 	.short	(.L_17 - .L_16)
.L_16:
        /*001c*/ 	.word	0x00000000
        /*0020*/ 	.short	0x0000
        /*0022*/ 	.short	0x0000
        /*0024*/ 	.byte	0x00, 0xf5, 0x21, 0x00


	//----- nvinfo : EIATTR_SPARSE_MMA_MASK
	.align		4
.L_17:
        /*0028*/ 	.byte	0x03, 0x50
        /*002a*/ 	.short	0x0000


	//----- nvinfo : EIATTR_MAXREG_COUNT
	.align		4
        /*002c*/ 	.byte	0x03, 0x1b
        /*002e*/ 	.short	0x00ff


	//----- nvinfo : EIATTR_MERCURY_ISA_VERSION
	.align		4
        /*0030*/ 	.byte	0x03, 0x5f
        /*0032*/ 	.short	0x0101


	//----- nvinfo : EIATTR_VRC_CTA_INIT_COUNT
	.align		4
        /*0034*/ 	.byte	0x02, 0x4a
	.zero		1
	.zero		1


	//----- nvinfo : EIATTR_EXIT_INSTR_OFFSETS
	.align		4
        /*0038*/ 	.byte	0x04, 0x1c
        /*003a*/ 	.short	(.L_19 - .L_18)


	//   ....[0]....
.L_18:
        /*003c*/ 	.word	0x00000050


	//   ....[1]....
        /*0040*/ 	.word	0x00000350


	//   ....[2]....
        /*0044*/ 	.word	0x000004d0


	//   ....[3]....
        /*0048*/ 	.word	0x00000610


	//   ....[4]....
        /*004c*/ 	.word	0x00000690


	//----- nvinfo : EIATTR_CBANK_PARAM_SIZE
	.align		4
.L_19:
        /*0050*/ 	.byte	0x03, 0x19
        /*0052*/ 	.short	0x0010


	//----- nvinfo : EIATTR_PARAM_CBANK
	.align		4
        /*0054*/ 	.byte	0x04, 0x0a
        /*0056*/ 	.short	(.L_21 - .L_20)
	.align		4
.L_20:
        /*0058*/ 	.word	index@(.nv.constant0._Z19chars_from_long_gpuPhm)
        /*005c*/ 	.short	0x0380
        /*005e*/ 	.short	0x0010


	//----- nvinfo : EIATTR_SW_WAR
	.align		4
.L_21:
        /*0060*/ 	.byte	0x04, 0x36
        /*0062*/ 	.short	(.L_23 - .L_22)
.L_22:
        /*0064*/ 	.word	0x00000008
.L_23:


//--------------------- .nv.info._Z18bits_from_long_gpuPP4bits --------------------------
	.section	.nv.info._Z18bits_from_long_gpuPP4bits,"",@"SHT_CUDA_INFO"
	.sectionflags	@""
	.align	4


	//----- nvinfo : EIATTR_CUDA_API_VERSION
	.align		4
        /*0000*/ 	.byte	0x04, 0x37
        /*0002*/ 	.short	(.L_25 - .L_24)
.L_24:
        /*0004*/ 	.word	0x00000082


	//----- nvinfo : EIATTR_KPARAM_INFO
	.align		4
.L_25:
        /*0008*/ 	.byte	0x04, 0x17
        /*000a*/ 	.short	(.L_27 - .L_26)
.L_26:
        /*000c*/ 	.word	0x00000000
        /*0010*/ 	.short	0x0000
        /*0012*/ 	.short	0x0000
        /*0014*/ 	.byte	0x00, 0xf5, 0x21, 0x00


	//----- nvinfo : EIATTR_SPARSE_MMA_MASK
	.align		4
.L_27:
        /*0018*/ 	.byte	0x03, 0x50
        /*001a*/ 	.short	0x0000


	//----- nvinfo : EIATTR_MAXREG_COUNT
	.align		4
        /*001c*/ 	.byte	0x03, 0x1b
        /*001e*/ 	.short	0x00ff


	//----- nvinfo : EIATTR_MERCURY_ISA_VERSION
	.align		4
        /*0020*/ 	.byte	0x03, 0x5f
        /*0022*/ 	.short	0x0101


	//----- nvinfo : EIATTR_VRC_CTA_INIT_COUNT
	.align		4
        /*0024*/ 	.byte	0x02, 0x4a
	.zero		1
	.zero		1


	//----- nvinfo : EIATTR_EXIT_INSTR_OFFSETS
	.align		4
        /*0028*/ 	.byte	0x04, 0x1c
        /*002a*/ 	.short	(.L_29 - .L_28)


	//   ....[0]....
.L_28:
        /*002c*/ 	.word	0x000000d0


	//   ....[1]....
        /*0030*/ 	.word	0x00000280


	//   ....[2]....
        /*0034*/ 	.word	0x00000470


	//----- nvinfo : EIATTR_CRS_STACK_SIZE
	.align		4
.L_29:
        /*0038*/ 	.byte	0x04, 0x1e
        /*003a*/ 	.short	(.L_31 - .L_30)
.L_30:
        /*003c*/ 	.word	0x00000000


	//----- nvinfo : EIATTR_CBANK_PARAM_SIZE
	.align		4
.L_31:
        /*0040*/ 	.byte	0x03, 0x19
        /*0042*/ 	.short	0x0008


	//----- nvinfo : EIATTR_PARAM_CBANK
	.align		4
        /*0044*/ 	.byte	0x04, 0x0a
        /*0046*/ 	.short	(.L_33 - .L_32)
	.align		4
.L_32:
        /*0048*/ 	.word	index@(.nv.constant0._Z18bits_from_long_gpuPP4bits)
        /*004c*/ 	.short	0x0380
        /*004e*/ 	.short	0x0008


	//----- nvinfo : EIATTR_SW_WAR
	.align		4
.L_33:
        /*0050*/ 	.byte	0x04, 0x36
        /*0052*/ 	.short	(.L_35 - .L_34)
.L_34:
        /*0054*/ 	.word	0x00000008
.L_35:


//--------------------- .nv.callgraph             --------------------------
	.section	.nv.callgraph,"",@"SHT_CUDA_CALLGRAPH"
	.align	4
	.sectionentsize	8
	.align		4
        /*0000*/ 	.word	0x00000000
	.align		4
        /*0004*/ 	.word	0xffffffff
	.align		4
        /*0008*/ 	.word	0x00000000
	.align		4
        /*000c*/ 	.word	0xfffffffe
	.align		4
        /*0010*/ 	.word	0x00000000
	.align		4
        /*0014*/ 	.word	0xfffffffd
	.align		4
        /*0018*/ 	.word	0x00000000
	.align		4
        /*001c*/ 	.word	0xfffffffc


//--------------------- .text._Z19chars_from_long_gpuPhm --------------------------
	.section	.text._Z19chars_from_long_gpuPhm,"ax",@progbits
	.align	128
        .global         _Z19chars_from_long_gpuPhm
        .type           _Z19chars_from_long_gpuPhm,@function
        .size           _Z19chars_from_long_gpuPhm,(.L_x_10 - _Z19chars_from_long_gpuPhm)
        .other          _Z19chars_from_long_gpuPhm,@"STO_CUDA_ENTRY STV_DEFAULT"
_Z19chars_from_long_gpuPhm:
.text._Z19chars_from_long_gpuPhm:
[----:B------:R-:W-:Y:S08]  /*0000*/  LDC R1, c[0x0][0x37c] ;  /* 0x0000df00ff017b82 */ /* 0x000ff00000000800 */
[----:B------:R-:W0:Y:S02]  /*0010*/  LDC.64 R2, c[0x0][0x388] ;  /* 0x0000e200ff027b82 */ /* 0x000e240000000a00 */
[----:B0-----:R-:W-:-:S04]  /*0020*/  IADD3 R6, P0, PT, R2, -0x1, RZ ;  /* 0xffffffff02067810 */ /* 0x001fc80007f1e0ff */
[----:B------:R-:W-:-:S04]  /*0030*/  IADD3.X R5, PT, PT, R3, -0x1, RZ, P0, !PT ;  /* 0xffffffff03057810 */ /* 0x000fc800007fe4ff */
[----:B------:R-:W-:-:S13]  /*0040*/  ISETP.GE.AND P0, PT, R5, RZ, PT ;  /* 0x000000ff0500720c */ /* 0x000fda0003f06270 */
[----:B------:R-:W-:Y:S05]  /*0050*/  @!P0 EXIT ;  /* 0x000000000000894d */ /* 0x000fea0003800000 */
[----:B------:R-:W0:Y:S01]  /*0060*/  S2R R4, SR_TID.X ;  /* 0x0000000000047919 */ /* 0x000e220000002100 */
[----:B------:R-:W0:Y:S01]  /*0070*/  LDCU UR4, c[0x0][0x360] ;  /* 0x00006c00ff0477ac */ /* 0x000e220008000800 */
[----:B------:R-:W-:Y:S01]  /*0080*/  ISETP.GE.U32.AND P1, PT, R6, 0x7, PT ;  /* 0x000000070600780c */ /* 0x000fe20003f26070 */
[----:B------:R-:W0:Y:S01]  /*0090*/  S2R R7, SR_CTAID.X ;  /* 0x0000000000077919 */ /* 0x000e220000002500 */
[----:B------:R-:W-:Y:S02]  /*00a0*/  LOP3.LUT R16, R2, 0x7, RZ, 0xc0, !PT ;  /* 0x0000000702107812 */ /* 0x000fe400078ec0ff */
[----:B------:R-:W-:Y:S02]  /*00b0*/  ISETP.GE.U32.AND.EX P1, PT, R5, RZ, PT, P1 ;  /* 0x000000ff0500720c */ /* 0x000fe40003f26110 */
[----:B------:R-:W-:-:S04]  /*00c0*/  ISETP.NE.U32.AND P0, PT, R16, RZ, PT ;  /* 0x000000ff1000720c */ /* 0x000fc80003f05070 */
[----:B------:R-:W-:Y:S01]  /*00d0*/  ISETP.NE.AND.EX P0, PT, RZ, RZ, PT, P0 ;  /* 0x000000ffff00720c */ /* 0x000fe20003f05300 */
[----:B0-----:R-:W-:Y:S01]  /*00e0*/  IMAD R4, R7, UR4, R4 ;  /* 0x0000000407047c24 */ /* 0x001fe2000f8e0204 */
[----:B------:R-:W0:Y:S01]  /*00f0*/  LDCU.64 UR4, c[0x0][0x358] ;  /* 0x00006b00ff0477ac */ /* 0x000e220008000a00 */
[----:B------:R-:W-:Y:S02]  /*0100*/  IMAD.MOV.U32 R7, RZ, RZ, RZ ;  /* 0x000000ffff077224 */ /* 0x000fe400078e00ff */
[----:B------:R-:W-:Y:S02]  /*0110*/  IMAD.MOV.U32 R0, RZ, RZ, R4 ;  /* 0x000000ffff007224 */ /* 0x000fe400078e0004 */
[----:B------:R-:W-:Y:S06]  /*0120*/  @!P1 BRA `(.L_x_0) ;  /* 0x0000000000889947 */ /* 0x000fec0003800000 */
[----:B------:R-:W1:Y:S01]  /*0130*/  LDCU.64 UR6, c[0x0][0x388] ;  /* 0x00007100ff0677ac */ /* 0x000e620008000a00 */
[----:B------:R-:W2:Y:S01]  /*0140*/  LDC R14, c[0x0][0x38c] ;  /* 0x0000e300ff0e7b82 */ /* 0x000ea20000000800 */
[-C--:B------:R-:W-:Y:S01]  /*0150*/  IMAD R11, R7, R2.reuse, RZ ;  /* 0x00000002070b7224 */ /* 0x080fe200078e02ff */
[----:B------:R-:W-:Y:S01]  /*0160*/  LOP3.LUT R12, R2, 0xfffffff8, RZ, 0xc0, !PT ;  /* 0xfffffff8020c7812 */ /* 0x000fe200078ec0ff */
[----:B------:R-:W3:Y:S01]  /*0170*/  LDCU.64 UR8, c[0x0][0x380] ;  /* 0x00007000ff0877ac */ /* 0x000ee20008000a00 */
[----:B-1----:R-:W-:-:S03]  /*0180*/  IMAD.WIDE.U32 R8, R0, R2, UR6 ;  /* 0x0000000600087e25 */ /* 0x002fc6000f8e0002 */
[----:B---3--:R-:W-:Y:S01]  /*0190*/  IADD3 R10, P1, PT, R8, UR8, RZ ;  /* 0x00000008080a7c10 */ /* 0x008fe2000ff3e0ff */
[----:B------:R-:W-:-:S03]  /*01a0*/  IMAD R8, R0, R3, R11 ;  /* 0x0000000300087224 */ /* 0x000fc600078e020b */
[----:B------:R-:W-:Y:S02]  /*01b0*/  IADD3 R10, P2, PT, R10, -0x4, RZ ;  /* 0xfffffffc0a0a7810 */ /* 0x000fe40007f5e0ff */
[----:B------:R-:W-:-:S04]  /*01c0*/  IADD3.X R8, PT, PT, R9, UR9, R8, P1, !PT ;  /* 0x0000000909087c10 */ /* 0x000fc80008ffe408 */
[----:B------:R-:W-:-:S07]  /*01d0*/  IADD3.X R17, PT, PT, R8, -0x1, RZ, P2, !PT ;  /* 0xffffffff08117810 */ /* 0x000fce00017fe4ff */
.L_x_1:
[----:B------:R-:W-:Y:S01]  /*01e0*/  IADD3 R12, P1, PT, R12, -0x8, RZ ;  /* 0xfffffff80c0c7810 */ /* 0x000fe20007f3e0ff */
[----:B-1----:R-:W-:Y:S01]  /*01f0*/  IMAD.MOV.U32 R8, RZ, RZ, R10 ;  /* 0x000000ffff087224 */ /* 0x002fe200078e000a */
[----:B------:R-:W-:Y:S01]  /*0200*/  SHF.R.U64 R11, R0, 0x18, R7 ;  /* 0x00000018000b7819 */ /* 0x000fe20000001207 */
[----:B------:R-:W-:Y:S01]  /*0210*/  IMAD.MOV.U32 R9, RZ, RZ, R17 ;  /* 0x000000ffff097224 */ /* 0x000fe200078e0011 */
[----:B--2---:R-:W-:Y:S02]  /*0220*/  IADD3.X R14, PT, PT, R14, -0x1, RZ, P1, !PT ;  /* 0xffffffff0e0e7810 */ /* 0x004fe40000ffe4ff */
[----:B------:R-:W-:Y:S02]  /*0230*/  ISETP.NE.U32.AND P1, PT, R12, RZ, PT ;  /* 0x000000ff0c00720c */ /* 0x000fe40003f25070 */
[----:B------:R-:W-:Y:S01]  /*0240*/  SHF.R.U64 R15, R0, 0x8, R7 ;  /* 0x00000008000f7819 */ /* 0x000fe20000001207 */
[----:B0-----:R0:W-:Y:S01]  /*0250*/  STG.E.U8 desc[UR4][R8.64+0x3], R0 ;  /* 0x0000030008007986 */ /* 0x0011e2000c101104 */
[----:B------:R-:W-:-:S02]  /*0260*/  ISETP.NE.AND.EX P1, PT, R14, RZ, PT, P1 ;  /* 0x000000ff0e00720c */ /* 0x000fc40003f25310 */
[----:B------:R-:W-:Y:S01]  /*0270*/  SHF.R.U64 R13, R0, 0x10, R7 ;  /* 0x00000010000d7819 */ /* 0x000fe20000001207 */
[----:B------:R1:W-:Y:S01]  /*0280*/  STG.E.U8 desc[UR4][R8.64], R11 ;  /* 0x0000000b08007986 */ /* 0x0003e2000c101104 */
[----:B------:R-:W-:Y:S02]  /*0290*/  IADD3 R6, P2, PT, R6, -0x8, RZ ;  /* 0xfffffff806067810 */ /* 0x000fe40007f5e0ff */
[----:B------:R-:W-:Y:S01]  /*02a0*/  IADD3 R10, P3, PT, R8, -0x8, RZ ;  /* 0xfffffff8080a7810 */ /* 0x000fe20007f7e0ff */
[----:B------:R1:W-:Y:S01]  /*02b0*/  STG.E.U8 desc[UR4][R8.64+0x2], R15 ;  /* 0x0000020f08007986 */ /* 0x0003e2000c101104 */
[----:B------:R-:W-:Y:S02]  /*02c0*/  IADD3.X R5, PT, PT, R5, -0x1, RZ, P2, !PT ;  /* 0xffffffff05057810 */ /* 0x000fe400017fe4ff */
[----:B------:R-:W-:Y:S01]  /*02d0*/  IADD3.X R17, PT, PT, R9, -0x1, RZ, P3, !PT ;  /* 0xffffffff09117810 */ /* 0x000fe20001ffe4ff */
[----:B------:R1:W-:Y:S01]  /*02e0*/  STG.E.U8 desc[UR4][R8.64+0x1], R13 ;  /* 0x0000010d08007986 */ /* 0x0003e2000c101104 */
[----:B0-----:R-:W-:-:S03]  /*02f0*/  IMAD.MOV.U32 R0, RZ, RZ, RZ ;  /* 0x000000ffff007224 */ /* 0x001fc600078e00ff */
[----:B------:R1:W-:Y:S04]  /*0300*/  STG.E.U8 desc[UR4][R8.64+-0x1], RZ ;  /* 0xffffffff08007986 */ /* 0x0003e8000c101104 */
[----:B------:R1:W-:Y:S04]  /*0310*/  STG.E.U8 desc[UR4][R8.64+-0x2], RZ ;  /* 0xfffffeff08007986 */ /* 0x0003e8000c101104 */
[----:B------:R1:W-:Y:S04]  /*0320*/  STG.E.U8 desc[UR4][R8.64+-0x3], RZ ;  /* 0xfffffdff08007986 */ /* 0x0003e8000c101104 */
[----:B------:R1:W-:Y:S01]  /*0330*/  STG.E.U8 desc[UR4][R8.64+-0x4], RZ ;  /* 0xfffffcff08007986 */ /* 0x0003e2000c101104 */
[----:B------:R-:W-:Y:S05]  /*0340*/  @P1 BRA `(.L_x_1) ;  /* 0xfffffffc00a41947 */ /* 0x000fea000383ffff */
.L_x_0:
[----:B0-----:R-:W-:Y:S05]  /*0350*/  @!P0 EXIT ;  /* 0x000000000000894d */ /* 0x001fea0003800000 */
[----:B------:R-:W-:Y:S02]  /*0360*/  ISETP.GE.U32.AND P0, PT, R16, 0x4, PT ;  /* 0x000000041000780c */ /* 0x000fe40003f06070 */
[----:B------:R-:W-:Y:S02]  /*0370*/  LOP3.LUT R10, R2, 0x3, RZ, 0xc0, !PT ;  /* 0x00000003020a7812 */ /* 0x000fe400078ec0ff */
[----:B------:R-:W-:Y:S02]  /*0380*/  ISETP.GE.U32.AND.EX P0, PT, RZ, RZ, PT, P0 ;  /* 0x000000ffff00720c */ /* 0x000fe40003f06100 */
[----:B------:R-:W-:-:S04]  /*0390*/  ISETP.NE.U32.AND P1, PT, R10, RZ, PT ;  /* 0x000000ff0a00720c */ /* 0x000fc80003f25070 */
[----:B------:R-:W-:-:S07]  /*03a0*/  ISETP.NE.AND.EX P1, PT, RZ, RZ, PT, P1 ;  /* 0x000000ffff00720c */ /* 0x000fce0003f25310 */
[----:B------:R-:W-:Y:S06]  /*03b0*/  @!P0 BRA `(.L_x_2) ;  /* 0x0000000000448947 */ /* 0x000fec0003800000 */
[----:B------:R-:W0:Y:S01]  /*03c0*/  LDCU.64 UR6, c[0x0][0x380] ;  /* 0x00007000ff0677ac */ /* 0x000e220008000a00 */
[----:B-1----:R-:W-:Y:S01]  /*03d0*/  IMAD.MOV.U32 R8, RZ, RZ, R6 ;  /* 0x000000ffff087224 */ /* 0x002fe200078e0006 */
[C---:B------:R-:W-:Y:S01]  /*03e0*/  SHF.R.U64 R15, R0.reuse, 0x8, R7 ;  /* 0x00000008000f7819 */ /* 0x040fe20000001207 */
[----:B------:R-:W-:Y:S01]  /*03f0*/  IMAD.MOV.U32 R9, RZ, RZ, R5 ;  /* 0x000000ffff097224 */ /* 0x000fe200078e0005 */
[C-C-:B------:R-:W-:Y:S02]  /*0400*/  SHF.R.U64 R13, R0.reuse, 0x10, R7.reuse ;  /* 0x00000010000d7819 */ /* 0x140fe40000001207 */
[----:B------:R-:W-:Y:S01]  /*0410*/  SHF.R.U64 R11, R0, 0x18, R7 ;  /* 0x00000018000b7819 */ /* 0x000fe20000001207 */
[----:B------:R-:W-:-:S04]  /*0420*/  IMAD.WIDE.U32 R8, R4, R2, R8 ;  /* 0x0000000204087225 */ /* 0x000fc800078e0008 */
[----:B------:R-:W-:Y:S01]  /*0430*/  IMAD R9, R4, R3, R9 ;  /* 0x0000000304097224 */ /* 0x000fe200078e0209 */
[----:B0-----:R-:W-:-:S04]  /*0440*/  IADD3 R8, P0, PT, R8, UR6, RZ ;  /* 0x0000000608087c10 */ /* 0x001fc8000ff1e0ff */
[----:B------:R-:W-:Y:S02]  /*0450*/  IADD3.X R9, PT, PT, R9, UR7, RZ, P0, !PT ;  /* 0x0000000709097c10 */ /* 0x000fe400087fe4ff */
[----:B------:R-:W-:-:S03]  /*0460*/  IADD3 R6, P0, PT, R6, -0x4, RZ ;  /* 0xfffffffc06067810 */ /* 0x000fc60007f1e0ff */
[----:B------:R0:W-:Y:S01]  /*0470*/  STG.E.U8 desc[UR4][R8.64], R0 ;  /* 0x0000000008007986 */ /* 0x0001e2000c101104 */
[----:B------:R-:W-:-:S03]  /*0480*/  IADD3.X R5, PT, PT, R5, -0x1, RZ, P0, !PT ;  /* 0xffffffff05057810 */ /* 0x000fc600007fe4ff */
[----:B------:R2:W-:Y:S04]  /*0490*/  STG.E.U8 desc[UR4][R8.64+-0x1], R15 ;  /* 0xffffff0f08007986 */ /* 0x0005e8000c101104 */
[----:B------:R2:W-:Y:S04]  /*04a0*/  STG.E.U8 desc[UR4][R8.64+-0x2], R13 ;  /* 0xfffffe0d08007986 */ /* 0x0005e8000c101104 */
[----:B------:R2:W-:Y:S01]  /*04b0*/  STG.E.U8 desc[UR4][R8.64+-0x3], R11 ;  /* 0xfffffd0b08007986 */ /* 0x0005e2000c101104 */
[----:B0-----:R-:W-:-:S07]  /*04c0*/  IMAD.MOV.U32 R0, RZ, RZ, RZ ;  /* 0x000000ffff007224 */ /* 0x001fce00078e00ff */
.L_x_2:
[----:B------:R-:W-:Y:S05]  /*04d0*/  @!P1 EXIT ;  /* 0x000000000000994d */ /* 0x000fea0003800000 */
[----:B------:R-:W-:Y:S02]  /*04e0*/  ISETP.NE.U32.AND P0, PT, R10, 0x1, PT ;  /* 0x000000010a00780c */ /* 0x000fe40003f05070 */
[----:B-12---:R-:W-:Y:S02]  /*04f0*/  LOP3.LUT R8, R2, 0x1, RZ, 0xc0, !PT ;  /* 0x0000000102087812 */ /* 0x006fe400078ec0ff */
[----:B------:R-:W-:Y:S02]  /*0500*/  ISETP.NE.AND.EX P0, PT, RZ, RZ, PT, P0 ;  /* 0x000000ffff00720c */ /* 0x000fe40003f05300 */
[----:B------:R-:W-:-:S04]  /*0510*/  ISETP.NE.U32.AND P1, PT, R8, 0x1, PT ;  /* 0x000000010800780c */ /* 0x000fc80003f25070 */
[----:B------:R-:W-:-:S07]  /*0520*/  ISETP.NE.U32.AND.EX P1, PT, RZ, RZ, PT, P1 ;  /* 0x000000ffff00720c */ /* 0x000fce0003f25110 */
[----:B------:R-:W-:Y:S06]  /*0530*/  @!P0 BRA `(.L_x_3) ;  /* 0x0000000000348947 */ /* 0x000fec0003800000 */
[----:B------:R-:W0:Y:S01]  /*0540*/  LDCU.64 UR6, c[0x0][0x380] ;  /* 0x00007000ff0677ac */ /* 0x000e220008000a00 */
[----:B------:R-:W-:Y:S01]  /*0550*/  IMAD.MOV.U32 R8, RZ, RZ, R6 ;  /* 0x000000ffff087224 */ /* 0x000fe200078e0006 */
[----:B------:R-:W-:Y:S01]  /*0560*/  SHF.R.U64 R11, R0, 0x8, R7 ;  /* 0x00000008000b7819 */ /* 0x000fe20000001207 */
[----:B------:R-:W-:Y:S02]  /*0570*/  IMAD.MOV.U32 R9, RZ, RZ, R5 ;  /* 0x000000ffff097224 */ /* 0x000fe400078e0005 */
[----:B------:R-:W-:-:S04]  /*0580*/  IMAD.WIDE.U32 R8, R4, R2, R8 ;  /* 0x0000000204087225 */ /* 0x000fc800078e0008 */
[----:B------:R-:W-:Y:S01]  /*0590*/  IMAD R9, R4, R3, R9 ;  /* 0x0000000304097224 */ /* 0x000fe200078e0209 */
[----:B0-----:R-:W-:-:S04]  /*05a0*/  IADD3 R8, P0, PT, R8, UR6, RZ ;  /* 0x0000000608087c10 */ /* 0x001fc8000ff1e0ff */
[----:B------:R-:W-:Y:S02]  /*05b0*/  IADD3.X R9, PT, PT, R9, UR7, RZ, P0, !PT ;  /* 0x0000000709097c10 */ /* 0x000fe400087fe4ff */
[----:B------:R-:W-:-:S03]  /*05c0*/  IADD3 R6, P0, PT, R6, -0x2, RZ ;  /* 0xfffffffe06067810 */ /* 0x000fc60007f1e0ff */
[----:B------:R0:W-:Y:S01]  /*05d0*/  STG.E.U8 desc[UR4][R8.64], R0 ;  /* 0x0000000008007986 */ /* 0x0001e2000c101104 */
[----:B------:R-:W-:-:S03]  /*05e0*/  IADD3.X R5, PT, PT, R5, -0x1, RZ, P0, !PT ;  /* 0xffffffff05057810 */ /* 0x000fc600007fe4ff */
[----:B------:R1:W-:Y:S01]  /*05f0*/  STG.E.U8 desc[UR4][R8.64+-0x1], R11 ;  /* 0xffffff0b08007986 */ /* 0x0003e2000c101104 */
[----:B0-----:R-:W-:-:S07]  /*0600*/  SHF.R.U64 R0, R0, 0x10, R7 ;  /* 0x0000001000007819 */ /* 0x001fce0000001207 */
.L_x_3:
[----:B------:R-:W-:Y:S05]  /*0610*/  @P1 EXIT ;  /* 0x000000000000194d */ /* 0x000fea0003800000 */
[----:B------:R-:W0:Y:S01]  /*0620*/  LDCU.64 UR6, c[0x0][0x380] ;  /* 0x00007000ff0677ac */ /* 0x000e220008000a00 */
[----:B------:R-:W-:Y:S02]  /*0630*/  IMAD.MOV.U32 R7, RZ, RZ, R5 ;  /* 0x000000ffff077224 */ /* 0x000fe400078e0005 */
[----:B------:R-:W-:-:S04]  /*0640*/  IMAD.WIDE.U32 R6, R4, R2, R6 ;  /* 0x0000000204067225 */ /* 0x000fc800078e0006 */
[----:B------:R-:W-:Y:S01]  /*0650*/  IMAD R3, R4, R3, R7 ;  /* 0x0000000304037224 */ /* 0x000fe200078e0207 */
[----:B0-----:R-:W-:-:S04]  /*0660*/  IADD3 R6, P0, PT, R6, UR6, RZ ;  /* 0x0000000606067c10 */ /* 0x001fc8000ff1e0ff */
[----:B------:R-:W-:-:S05]  /*0670*/  IADD3.X R7, PT, PT, R3, UR7, RZ, P0, !PT ;  /* 0x0000000703077c10 */ /* 0x000fca00087fe4ff */
[----:B------:R-:W-:Y:S01]  /*0680*/  STG.E.U8 desc[UR4][R6.64], R0 ;  /* 0x0000000006007986 */ /* 0x000fe2000c101104 */
[----:B------:R-:W-:Y:S05]  /*0690*/  EXIT ;  /* 0x000000000000794d */ /* 0x000fea0003800000 */
.L_x_4:
[----:B------:R-:W-:-:S00]  /*06a0*/  BRA `(.L_x_4) ;  /* 0xfffffffc00fc7947 */ /* 0x000fc0000383ffff */
[----:B------:R-:W-:-:S00]  /*06b0*/  NOP ;  /* 0x0000000000007918 */ /* 0x000fc00000000000 */
        /* <DEDUP_REMOVED lines=12> */
.L_x_10:


//--------------------- .text._Z18bits_from_long_gpuPP4bits --------------------------
	.section	.text._Z18bits_from_long_gpuPP4bits,"ax",@progbits
	.align	128
        .global         _Z18bits_from_long_gpuPP4bits
        .type           _Z18bits_from_long_gpuPP4bits,@function
        .size           _Z18bits_from_long_gpuPP4bits,(.L_x_11 - _Z18bits_from_long_gpuPP4bits)
        .other          _Z18bits_from_long_gpuPP4bits,@"STO_CUDA_ENTRY STV_DEFAULT"
_Z18bits_from_long_gpuPP4bits:
.text._Z18bits_from_long_gpuPP4bits:
[----:B------:R-:W-:Y:S01]  /*0000*/  LDC R1, c[0x0][0x37c] ;  /* 0x0000df00ff017b82 */ /* 0x000fe20000000800 */
[----:B------:R-:W0:Y:S07]  /*0010*/  S2R R5, SR_TID.X ;  /* 0x0000000000057919 */ /* 0x000e2e0000002100 */
[----:B------:R-:W0:Y:S01]  /*0020*/  S2UR UR6, SR_CTAID.X ;  /* 0x00000000000679c3 */ /* 0x000e220000002500 */
[----:B------:R-:W1:Y:S07]  /*0030*/  LDCU.64 UR4, c[0x0][0x358] ;  /* 0x00006b00ff0477ac */ /* 0x000e6e0008000a00 */
[----:B------:R-:W0:Y:S08]  /*0040*/  LDC R6, c[0x0][0x360] ;  /* 0x0000d800ff067b82 */ /* 0x000e300000000800 */
[----:B------:R-:W2:Y:S01]  /*0050*/  LDC.64 R2, c[0x0][0x380] ;  /* 0x0000e000ff027b82 */ /* 0x000ea20000000a00 */
[----:B0-----:R-:W-:-:S04]  /*0060*/  IMAD R6, R6, UR6, R5 ;  /* 0x0000000606067c24 */ /* 0x001fc8000f8e0205 */
[----:B--2---:R-:W-:-:S05]  /*0070*/  IMAD.WIDE.U32 R2, R6, 0x8, R2 ;  /* 0x0000000806027825 */ /* 0x004fca00078e0002 */
[----:B-1----:R-:W2:Y:S04]  /*0080*/  LDG.E.64 R4, desc[UR4][R2.64] ;  /* 0x0000000402047981 */ /* 0x002ea8000c1e1b00 */
[----:B--2---:R-:W2:Y:S02]  /*0090*/  LDG.E.64 R4, desc[UR4][R4.64] ;  /* 0x0000000404047981 */ /* 0x004ea4000c1e1b00 */
[----:B--2---:R-:W-:-:S04]  /*00a0*/  IADD3 R8, P0, PT, R4, -0x1, RZ ;  /* 0xffffffff04087810 */ /* 0x004fc80007f1e0ff */
[----:B------:R-:W-:-:S04]  /*00b0*/  IADD3.X R0, PT, PT, R5, -0x1, RZ, P0, !PT ;  /* 0xffffffff05007810 */ /* 0x000fc800007fe4ff */
[----:B------:R-:W-:-:S13]  /*00c0*/  ISETP.GE.AND P0, PT, R0, RZ, PT ;  /* 0x000000ff0000720c */ /* 0x000fda0003f06270 */
[----:B------:R-:W-:Y:S05]  /*00d0*/  @!P0 EXIT ;  /* 0x000000000000894d */ /* 0x000fea0003800000 */
[----:B------:R-:W-:Y:S01]  /*00e0*/  LOP3.LUT R7, R4, 0x3, RZ, 0xc0, !PT ;  /* 0x0000000304077812 */ /* 0x000fe200078ec0ff */
[----:B------:R-:W-:Y:S01]  /*00f0*/  BSSY.RECONVERGENT B0, `(.L_x_5) ;  /* 0x0000018000007945 */ /* 0x000fe20003800200 */
[----:B------:R-:W-:Y:S01]  /*0100*/  ISETP.GE.U32.AND P0, PT, R8, 0x3, PT ;  /* 0x000000030800780c */ /* 0x000fe20003f06070 */
[----:B------:R-:W-:Y:S01]  /*0110*/  IMAD.MOV.U32 R5, RZ, RZ, RZ ;  /* 0x000000ffff057224 */ /* 0x000fe200078e00ff */
[----:B------:R-:W-:Y:S01]  /*0120*/  ISETP.NE.U32.AND P1, PT, R7, RZ, PT ;  /* 0x000000ff0700720c */ /* 0x000fe20003f25070 */
[----:B------:R-:W-:Y:S01]  /*0130*/  IMAD.MOV.U32 R4, RZ, RZ, R8 ;  /* 0x000000ffff047224 */ /* 0x000fe200078e0008 */
[----:B------:R-:W-:Y:S02]  /*0140*/  ISETP.GE.U32.AND.EX P0, PT, R0, RZ, PT, P0 ;  /* 0x000000ff0000720c */ /* 0x000fe40003f06100 */
[----:B------:R-:W-:-:S13]  /*0150*/  ISETP.NE.AND.EX P1, PT, RZ, RZ, PT, P1 ;  /* 0x000000ffff00720c */ /* 0x000fda0003f25310 */
[----:B------:R-:W-:Y:S05]  /*0160*/  @!P1 BRA `(.L_x_6) ;  /* 0x0000000000409947 */ /* 0x000fea0003800000 */
[----:B------:R-:W-:Y:S02]  /*0170*/  IMAD.MOV.U32 R4, RZ, RZ, R8 ;  /* 0x000000ffff047224 */ /* 0x000fe400078e0008 */
[----:B------:R-:W-:-:S07]  /*0180*/  IMAD.MOV.U32 R12, RZ, RZ, RZ ;  /* 0x000000ffff0c7224 */ /* 0x000fce00078e00ff */
.L_x_7:
[----:B------:R-:W2:Y:S04]  /*0190*/  LDG.E.64 R8, desc[UR4][R2.64] ;  /* 0x0000000402087981 */ /* 0x000ea8000c1e1b00 */
[----:B--2---:R-:W2:Y:S02]  /*01a0*/  LDG.E.64 R8, desc[UR4][R8.64+0x10] ;  /* 0x0000100408087981 */ /* 0x004ea4000c1e1b00 */
[----:B--2---:R-:W-:Y:S02]  /*01b0*/  IADD3 R10, P1, PT, R8, R4, RZ ;  /* 0x00000004080a7210 */ /* 0x004fe40007f3e0ff */
[----:B------:R-:W-:-:S03]  /*01c0*/  IADD3 R4, P2, PT, R4, -0x1, RZ ;  /* 0xffffffff04047810 */ /* 0x000fc60007f5e0ff */
[----:B------:R-:W-:Y:S01]  /*01d0*/  IMAD.X R11, R9, 0x1, R0, P1 ;  /* 0x00000001090b7824 */ /* 0x000fe200008e0600 */
[----:B------:R-:W-:Y:S02]  /*01e0*/  IADD3 R7, P1, PT, R7, -0x1, RZ ;  /* 0xffffffff07077810 */ /* 0x000fe40007f3e0ff */
[----:B------:R-:W-:Y:S02]  /*01f0*/  IADD3.X R0, PT, PT, R0, -0x1, RZ, P2, !PT ;  /* 0xffffffff00007810 */ /* 0x000fe400017fe4ff */
[----:B------:R-:W-:Y:S01]  /*0200*/  IADD3.X R12, PT, PT, R12, -0x1, RZ, P1, !PT ;  /* 0xffffffff0c0c7810 */ /* 0x000fe20000ffe4ff */
[----:B------:R0:W-:Y:S01]  /*0210*/  STG.E.U8 desc[UR4][R10.64], R6 ;  /* 0x000000060a007986 */ /* 0x0001e2000c101104 */
[----:B------:R-:W-:-:S04]  /*0220*/  ISETP.NE.U32.AND P1, PT, R7, RZ, PT ;  /* 0x000000ff0700720c */ /* 0x000fc80003f25070 */
[----:B------:R-:W-:Y:S02]  /*0230*/  ISETP.NE.AND.EX P1, PT, R12, RZ, PT, P1 ;  /* 0x000000ff0c00720c */ /* 0x000fe40003f25310 */
[--C-:B0-----:R-:W-:Y:S02]  /*0240*/  SHF.R.U64 R6, R6, 0x8, R5.reuse ;  /* 0x0000000806067819 */ /* 0x101fe40000001205 */
[----:B------:R-:W-:-:S09]  /*0250*/  SHF.R.U32.HI R5, RZ, 0x8, R5 ;  /* 0x00000008ff057819 */ /* 0x000fd20000011605 */
[----:B------:R-:W-:Y:S05]  /*0260*/  @P1 BRA `(.L_x_7) ;  /* 0xfffffffc00c81947 */ /* 0x000fea000383ffff */
.L_x_6:
[----:B------:R-:W-:Y:S05]  /*0270*/  BSYNC.RECONVERGENT B0 ;  /* 0x0000000000007941 */ /* 0x000fea0003800200 */
.L_x_5:
[----:B------:R-:W-:Y:S05]  /*0280*/  @!P0 EXIT ;  /* 0x000000000000894d */ /* 0x000fea0003800000 */
.L_x_8:
[----:B------:R-:W2:Y:S04]  /*0290*/  LDG.E.64 R8, desc[UR4][R2.64] ;  /* 0x0000000402087981 */ /* 0x000ea8000c1e1b00 */
[----:B--2---:R-:W2:Y:S02]  /*02a0*/  LDG.E.64 R8, desc[UR4][R8.64+0x10] ;  /* 0x0000100408087981 */ /* 0x004ea4000c1e1b00 */
[----:B--2---:R-:W-:-:S05]  /*02b0*/  IADD3 R14, P0, PT, R8, R4, RZ ;  /* 0x00000004080e7210 */ /* 0x004fca0007f1e0ff */
[----:B------:R-:W-:-:S05]  /*02c0*/  IMAD.X R15, R9, 0x1, R0, P0 ;  /* 0x00000001090f7824 */ /* 0x000fca00000e0600 */
[----:B------:R0:W-:Y:S04]  /*02d0*/  STG.E.U8 desc[UR4][R14.64], R6 ;  /* 0x000000060e007986 */ /* 0x0001e8000c101104 */
[----:B------:R-:W2:Y:S04]  /*02e0*/  LDG.E.64 R10, desc[UR4][R2.64] ;  /* 0x00000004020a7981 */ /* 0x000ea8000c1e1b00 */
[----:B--2---:R-:W2:Y:S01]  /*02f0*/  LDG.E.64 R10, desc[UR4][R10.64+0x10] ;  /* 0x000010040a0a7981 */ /* 0x004ea2000c1e1b00 */
[----:B------:R-:W-:Y:S02]  /*0300*/  SHF.R.U64 R7, R6, 0x8, R5 ;  /* 0x0000000806077819 */ /* 0x000fe40000001205 */
[----:B--2---:R-:W-:-:S05]  /*0310*/  IADD3 R16, P0, PT, R10, R4, RZ ;  /* 0x000000040a107210 */ /* 0x004fca0007f1e0ff */
[----:B------:R-:W-:-:S05]  /*0320*/  IMAD.X R17, R11, 0x1, R0, P0 ;  /* 0x000000010b117824 */ /* 0x000fca00000e0600 */
[----:B------:R1:W-:Y:S04]  /*0330*/  STG.E.U8 desc[UR4][R16.64+-0x1], R7 ;  /* 0xffffff0710007986 */ /* 0x0003e8000c101104 */
[----:B------:R-:W2:Y:S04]  /*0340*/  LDG.E.64 R12, desc[UR4][R2.64] ;  /* 0x00000004020c7981 */ /* 0x000ea8000c1e1b00 */
[----:B--2---:R-:W2:Y:S01]  /*0350*/  LDG.E.64 R12, desc[UR4][R12.64+0x10] ;  /* 0x000010040c0c7981 */ /* 0x004ea2000c1e1b00 */
[----:B0-----:R-:W-:Y:S02]  /*0360*/  SHF.R.U64 R15, R6, 0x10, R5 ;  /* 0x00000010060f7819 */ /* 0x001fe40000001205 */
[----:B--2---:R-:W-:-:S05]  /*0370*/  IADD3 R18, P0, PT, R12, R4, RZ ;  /* 0x000000040c127210 */ /* 0x004fca0007f1e0ff */
[----:B------:R-:W-:-:S05]  /*0380*/  IMAD.X R19, R13, 0x1, R0, P0 ;  /* 0x000000010d137824 */ /* 0x000fca00000e0600 */
[----:B------:R0:W-:Y:S04]  /*0390*/  STG.E.U8 desc[UR4][R18.64+-0x2], R15 ;  /* 0xfffffe0f12007986 */ /* 0x0001e8000c101104 */
[----:B------:R-:W2:Y:S04]  /*03a0*/  LDG.E.64 R8, desc[UR4][R2.64] ;  /* 0x0000000402087981 */ /* 0x000ea8000c1e1b00 */
[----:B--2---:R-:W2:Y:S01]  /*03b0*/  LDG.E.64 R8, desc[UR4][R8.64+0x10] ;  /* 0x0000100408087981 */ /* 0x004ea2000c1e1b00 */
[----:B-1----:R-:W-:Y:S01]  /*03c0*/  SHF.R.U64 R7, R6, 0x18, R5 ;  /* 0x0000001806077819 */ /* 0x002fe20000001205 */
[----:B------:R-:W-:-:S02]  /*03d0*/  IMAD.MOV.U32 R5, RZ, RZ, RZ ;  /* 0x000000ffff057224 */ /* 0x000fc400078e00ff */
[----:B------:R-:W-:Y:S01]  /*03e0*/  IMAD.MOV.U32 R6, RZ, RZ, RZ ;  /* 0x000000ffff067224 */ /* 0x000fe200078e00ff */
[----:B--2---:R-:W-:-:S05]  /*03f0*/  IADD3 R10, P0, PT, R8, R4, RZ ;  /* 0x00000004080a7210 */ /* 0x004fca0007f1e0ff */
[----:B------:R-:W-:Y:S01]  /*0400*/  IMAD.X R11, R9, 0x1, R0, P0 ;  /* 0x00000001090b7824 */ /* 0x000fe200000e0600 */
[C---:B------:R-:W-:Y:S02]  /*0410*/  ISETP.GT.U32.AND P0, PT, R4.reuse, 0x3, PT ;  /* 0x000000030400780c */ /* 0x040fe40003f04070 */
[----:B------:R-:W-:Y:S02]  /*0420*/  IADD3 R4, P1, PT, R4, -0x4, RZ ;  /* 0xfffffffc04047810 */ /* 0x000fe40007f3e0ff */
[----:B------:R0:W-:Y:S01]  /*0430*/  STG.E.U8 desc[UR4][R10.64+-0x3], R7 ;  /* 0xfffffd070a007986 */ /* 0x0001e2000c101104 */
[C---:B------:R-:W-:Y:S02]  /*0440*/  ISETP.GT.AND.EX P0, PT, R0.reuse, RZ, PT, P0 ;  /* 0x000000ff0000720c */ /* 0x040fe40003f04300 */
[----:B------:R-:W-:-:S11]  /*0450*/  IADD3.X R0, PT, PT, R0, -0x1, RZ, P1, !PT ;  /* 0xffffffff00007810 */ /* 0x000fd60000ffe4ff */
[----:B0-----:R-:W-:Y:S05]  /*0460*/  @P0 BRA `(.L_x_8) ;  /* 0xfffffffc00880947 */ /* 0x001fea000383ffff */
[----:B------:R-:W-:Y:S05]  /*0470*/  EXIT ;  /* 0x000000000000794d */ /* 0x000fea0003800000 */
.L_x_9:
        /* <DEDUP_REMOVED lines=16> */
.L_x_11:


//--------------------- .nv.shared.reserved.0     --------------------------
	.section	.nv.shared.reserved.0,"aw",@nobits
	.weak		__nv_reservedSMEM_offset_0_alias
	.size		__nv_reservedSMEM_offset_0_alias, 0, 64
	.other		__nv_reservedSMEM_offset_0_alias,@"STO_CUDA_RESERVED_SHARED STV_DEFAULT"
__nv_reservedSMEM_offset_0_alias:
	.zero		0
	.zero		64


//--------------------- .nv.constant0._Z19chars_from_long_gpuPhm --------------------------
	.section	.nv.constant0._Z19chars_from_long_gpuPhm,"a",@progbits
	.sectionflags	@""
	.align	4
.nv.constant0._Z19chars_from_long_gpuPhm:
	.zero		912


//--------------------- .nv.constant0._Z18bits_from_long_gpuPP4bits --------------------------
	.section	.nv.constant0._Z18bits_from_long_gpuPP4bits,"a",@progbits
	.sectionflags	@""
	.align	4
.nv.constant0._Z18bits_from_long_gpuPP4bits:
	.zero		904


//--------------------- SYMBOLS --------------------------

	.type		.nv.reservedSmem.offset0,@object
	.size		.nv.reservedSmem.offset0,0x4
